	.headerflags	@"EF_CUDA_TEXMODE_UNIFIED EF_CUDA_64BIT_ADDRESS EF_CUDA_ACCELERATORS EF_CUDA_SM90 EF_CUDA_VIRTUAL_SM(EF_CUDA_SM90)"
	.elftype	@"ET_EXEC"


//--------------------- .nv.info                  --------------------------
	.section	.nv.info,"",@"SHT_CUDA_INFO"
	.align	4


	//----- nvinfo : EIATTR_REGCOUNT
	.align		4
        /*0000*/ 	.byte	0x04, 0x2f
        /*0002*/ 	.short	(.L_1 - .L_0)
	.align		4
.L_0:
        /*0004*/ 	.word	index@(triton_poi_fused_convolution_leaky_relu_39)
        /*0008*/ 	.word	0x00000012


	//----- nvinfo : EIATTR_MIN_STACK_SIZE
	.align		4
.L_1:
        /*000c*/ 	.byte	0x04, 0x12
        /*000e*/ 	.short	(.L_3 - .L_2)
	.align		4
.L_2:
        /*0010*/ 	.word	index@(triton_poi_fused_convolution_leaky_relu_39)
        /*0014*/ 	.word	0x00000000


	//----- nvinfo : EIATTR_FRAME_SIZE
	.align		4
.L_3:
        /*0018*/ 	.byte	0x04, 0x11
        /*001a*/ 	.short	(.L_5 - .L_4)
	.align		4
.L_4:
        /*001c*/ 	.word	index@(triton_poi_fused_convolution_leaky_relu_39)
        /*0020*/ 	.word	0x00000000


	//----- nvinfo : EIATTR_MIN_STACK_SIZE
	.align		4
.L_5:
        /*0024*/ 	.byte	0x04, 0x12
        /*0026*/ 	.short	(.L_7 - .L_6)
	.align		4
.L_6:
        /*0028*/ 	.word	index@(triton_poi_fused_convolution_leaky_relu_39)
        /*002c*/ 	.word	0x00000000
.L_7:


//--------------------- .nv.info.triton_poi_fused_convolution_leaky_relu_39 --------------------------
	.section	.nv.info.triton_poi_fused_convolution_leaky_relu_39,"",@"SHT_CUDA_INFO"
	.sectionflags	@""
	.align	4


	//----- nvinfo : EIATTR_CUDA_API_VERSION
	.align		4
        /*0000*/ 	.byte	0x04, 0x37
        /*0002*/ 	.short	(.L_9 - .L_8)
.L_8:
        /*0004*/ 	.word	0x0000007c


	//----- nvinfo : EIATTR_KPARAM_INFO
	.align		4
.L_9:
        /*0008*/ 	.byte	0x04, 0x17
        /*000a*/ 	.short	(.L_11 - .L_10)
.L_10:
        /*000c*/ 	.word	0x00000000
        /*0010*/ 	.short	0x0003
        /*0012*/ 	.short	0x0018
        /*0014*/ 	.byte	0x00, 0xf0, 0x11, 0x00


	//----- nvinfo : EIATTR_KPARAM_INFO
	.align		4
.L_11:
        /*0018*/ 	.byte	0x04, 0x17
        /*001a*/ 	.short	(.L_13 - .L_12)
.L_12:
        /*001c*/ 	.word	0x00000000
        /*0020*/ 	.short	0x0002
        /*0022*/ 	.short	0x0010
        /*0024*/ 	.byte	0x00, 0xf4, 0x21, 0x00


	//----- nvinfo : EIATTR_KPARAM_INFO
	.align		4
.L_13:
        /*0028*/ 	.byte	0x04, 0x17
        /*002a*/ 	.short	(.L_15 - .L_14)
.L_14:
        /*002c*/ 	.word	0x00000000
        /*0030*/ 	.short	0x0001
        /*0032*/ 	.short	0x0008
        /*0034*/ 	.byte	0x00, 0xf4, 0x21, 0x00


	//----- nvinfo : EIATTR_KPARAM_INFO
	.align		4
.L_15:
        /*0038*/ 	.byte	0x04, 0x17
        /*003a*/ 	.short	(.L_17 - .L_16)
.L_16:
        /*003c*/ 	.word	0x00000000
        /*0040*/ 	.short	0x0000
        /*0042*/ 	.short	0x0000
        /*0044*/ 	.byte	0x00, 0xf4, 0x21, 0x00


	//----- nvinfo : EIATTR_SPARSE_MMA_MASK
	.align		4
.L_17:
        /*0048*/ 	.byte	0x03, 0x50
        /*004a*/ 	.short	0x0000


	//----- nvinfo : EIATTR_MAXREG_COUNT
	.align		4
        /*004c*/ 	.byte	0x03, 0x1b
        /*004e*/ 	.short	0x00ff


	//----- nvinfo : EIATTR_EXIT_INSTR_OFFSETS
	.align		4
        /*0050*/ 	.byte	0x04, 0x1c
        /*0052*/ 	.short	(.L_19 - .L_18)


	//   ....[0]....
.L_18:
        /*0054*/ 	.word	0x00000330


	//   ....[1]....
        /*0058*/ 	.word	0x00000350


	//----- nvinfo : EIATTR_REQNTID
	.align		4
.L_19:
        /*005c*/ 	.byte	0x04, 0x10
        /*005e*/ 	.short	(.L_21 - .L_20)
.L_20:
        /*0060*/ 	.word	0x00000080
        /*0064*/ 	.word	0x00000001
        /*0068*/ 	.word	0x00000001


	//----- nvinfo : EIATTR_CBANK_PARAM_SIZE
	.align		4
.L_21:
        /*006c*/ 	.byte	0x03, 0x19
        /*006e*/ 	.short	0x001c


	//----- nvinfo : EIATTR_PARAM_CBANK
	.align		4
        /*0070*/ 	.byte	0x04, 0x0a
        /*0072*/ 	.short	(.L_23 - .L_22)
	.align		4
.L_22:
        /*0074*/ 	.word	index@(.nv.constant0.triton_poi_fused_convolution_leaky_relu_39)
        /*0078*/ 	.short	0x0210
        /*007a*/ 	.short	0x001c


	//----- nvinfo : EIATTR_SW_WAR
	.align		4
.L_23:
        /*007c*/ 	.byte	0x04, 0x36
        /*007e*/ 	.short	(.L_25 - .L_24)
.L_24:
        /*0080*/ 	.word	0x00000008
.L_25:


//--------------------- .nv.callgraph             --------------------------
	.section	.nv.callgraph,"",@"SHT_CUDA_CALLGRAPH"
	.align	4
	.sectionentsize	8
	.align		4
        /*0000*/ 	.word	0x00000000
	.align		4
        /*0004*/ 	.word	0xffffffff
	.align		4
        /*0008*/ 	.word	0x00000000
	.align		4
        /*000c*/ 	.word	0xfffffffe
	.align		4
        /*0010*/ 	.word	0x00000000
	.align		4
        /*0014*/ 	.word	0xfffffffd
	.align		4
        /*0018*/ 	.word	0x00000000
	.align		4
        /*001c*/ 	.word	0xfffffffc


//--------------------- .text.triton_poi_fused_convolution_leaky_relu_39 --------------------------
	.section	.text.triton_poi_fused_convolution_leaky_relu_39,"ax",@progbits
	.align	128
        .global         triton_poi_fused_convolution_leaky_relu_39
        .type           triton_poi_fused_convolution_leaky_relu_39,@function
        .size           triton_poi_fused_convolution_leaky_relu_39,(.L_x_1 - triton_poi_fused_convolution_leaky_relu_39)
        .other          triton_poi_fused_convolution_leaky_relu_39,@"STO_CUDA_ENTRY STV_DEFAULT"
triton_poi_fused_convolution_leaky_relu_39:
.text.triton_poi_fused_convolution_leaky_relu_39:
[----:B------:R-:W0:Y:S02]  /*0000*/  LDC R1, c[0x0][0x28] ;  /* 0x00000a00ff017b82 */ /* 0x000e240000000800 */
[----:B------:R-:W1:Y:S01]  /*0010*/  S2R R0, SR_TID.X ;  /* 0x0000000000007919 */ /* 0x000e620000002100 */
[----:B------:R-:W2:Y:S01]  /*0020*/  LDC.64 R2, c[0x0][0x220] ;  /* 0x00008800ff027b82 */ /* 0x000ea20000000a00 */
[----:B------:R-:W-:Y:S01]  /*0030*/  HFMA2.MMA R15, -RZ, RZ, 0, 0 ;  /* 0x00000000ff0f7435 */ /* 0x000fe200000001ff */
[----:B------:R-:W-:Y:S01]  /*0040*/  ULDC.64 UR4, c[0x0][0x208] ;  /* 0x0000820000047ab9 */ /* 0x000fe20000000a00 */
[----:B------:R-:W3:Y:S01]  /*0050*/  S2R R9, SR_CTAID.X ;  /* 0x0000000000097919 */ /* 0x000ee20000002500 */
[----:B-1----:R-:W-:-:S05]  /*0060*/  IMAD.SHL.U32 R0, R0, 0x2, RZ ;  /* 0x0000000200007824 */ /* 0x002fca00078e00ff */
[----:B------:R-:W-:-:S05]  /*0070*/  LOP3.LUT R0, R0, 0xfe, RZ, 0xc0, !PT ;  /* 0x000000fe00007812 */ /* 0x000fca00078ec0ff */
[----:B---3--:R-:W-:-:S04]  /*0080*/  IMAD R9, R9, 0x100, R0 ;  /* 0x0000010009097824 */ /* 0x008fc800078e0200 */
[C---:B------:R-:W-:Y:S01]  /*0090*/  IMAD.HI R4, R9.reuse, 0x2e8ba2e9, RZ ;  /* 0x2e8ba2e909047827 */ /* 0x040fe200078e02ff */
[----:B------:R-:W-:Y:S02]  /*00a0*/  IADD3 R0, R9, 0x1, RZ ;  /* 0x0000000109007810 */ /* 0x000fe40007ffe0ff */
[----:B------:R-:W-:Y:S02]  /*00b0*/  ISETP.GE.AND P4, PT, R9, 0x1600, PT ;  /* 0x000016000900780c */ /* 0x000fe40003f86270 */
[----:B------:R-:W-:Y:S01]  /*00c0*/  SHF.R.S32.HI R5, RZ, 0x1, R4 ;  /* 0x00000001ff057819 */ /* 0x000fe20000011404 */
[----:B------:R-:W-:-:S03]  /*00d0*/  IMAD.HI R6, R0, 0x2e8ba2e9, RZ ;  /* 0x2e8ba2e900067827 */ /* 0x000fc600078e02ff */
[----:B------:R-:W-:Y:S02]  /*00e0*/  LEA.HI R0, R4, R5, RZ, 0x1 ;  /* 0x0000000504007211 */ /* 0x000fe400078f08ff */
[----:B------:R-:W-:Y:S02]  /*00f0*/  SHF.R.S32.HI R5, RZ, 0x1, R6 ;  /* 0x00000001ff057819 */ /* 0x000fe40000011406 */
[----:B------:R-:W-:Y:S02]  /*0100*/  SHF.R.S32.HI R11, RZ, 0x1f, R0 ;  /* 0x0000001fff0b7819 */ /* 0x000fe40000011400 */
[----:B------:R-:W-:Y:S02]  /*0110*/  LEA.HI R8, R6, R5, RZ, 0x1 ;  /* 0x0000000506087211 */ /* 0x000fe400078f08ff */
[----:B------:R-:W1:Y:S01]  /*0120*/  LDC.64 R6, c[0x0][0x210] ;  /* 0x00008400ff067b82 */ /* 0x000e620000000a00 */
[----:B------:R-:W-:Y:S02]  /*0130*/  LEA.HI R11, R11, R0, RZ, 0x7 ;  /* 0x000000000b0b7211 */ /* 0x000fe400078f38ff */
[----:B------:R-:W-:-:S02]  /*0140*/  SHF.R.S32.HI R13, RZ, 0x1f, R8 ;  /* 0x0000001fff0d7819 */ /* 0x000fc40000011408 */
[----:B------:R-:W-:Y:S02]  /*0150*/  LOP3.LUT R11, R11, 0xffffff80, RZ, 0xc0, !PT ;  /* 0xffffff800b0b7812 */ /* 0x000fe400078ec0ff */
[----:B------:R-:W-:Y:S01]  /*0160*/  LEA.HI R13, R13, R8, RZ, 0x7 ;  /* 0x000000080d0d7211 */ /* 0x000fe200078f38ff */
[----:B------:R-:W3:Y:S02]  /*0170*/  LDC.64 R4, c[0x0][0x218] ;  /* 0x00008600ff047b82 */ /* 0x000ee40000000a00 */
[----:B------:R-:W-:Y:S01]  /*0180*/  IMAD.IADD R11, R0, 0x1, -R11 ;  /* 0x00000001000b7824 */ /* 0x000fe200078e0a0b */
[----:B------:R-:W-:-:S03]  /*0190*/  LOP3.LUT R13, R13, 0xffffff80, RZ, 0xc0, !PT ;  /* 0xffffff800d0d7812 */ /* 0x000fc600078ec0ff */
[----:B--2---:R-:W-:-:S04]  /*01a0*/  IMAD.WIDE R10, R11, 0x4, R2 ;  /* 0x000000040b0a7825 */ /* 0x004fc800078e0202 */
[----:B------:R-:W-:Y:S01]  /*01b0*/  IMAD.IADD R13, R8, 0x1, -R13 ;  /* 0x00000001080d7824 */ /* 0x000fe200078e0a0d */
[----:B------:R-:W-:Y:S01]  /*01c0*/  MOV R0, RZ ;  /* 0x000000ff00007202 */ /* 0x000fe20000000f00 */
[----:B------:R-:W2:Y:S02]  /*01d0*/  @!P4 LDG.E.EL R15, desc[UR4][R10.64] ;  /* 0x000000040a0fc981 */ /* 0x000ea4000c2e1900 */
[----:B------:R-:W-:Y:S01]  /*01e0*/  IMAD.WIDE R2, R13, 0x4, R2 ;  /* 0x000000040d027825 */ /* 0x000fe200078e0202 */
[----:B------:R-:W-:-:S03]  /*01f0*/  CS2R R12, SRZ ;  /* 0x00000000000c7805 */ /* 0x000fc6000001ff00 */
[C---:B-1----:R-:W-:Y:S01]  /*0200*/  IMAD.WIDE R6, R9.reuse, 0x4, R6 ;  /* 0x0000000409067825 */ /* 0x042fe200078e0206 */
[----:B------:R-:W4:Y:S04]  /*0210*/  @!P4 LDG.E.EL R0, desc[UR4][R2.64] ;  /* 0x000000040200c981 */ /* 0x000f28000c2e1900 */
[----:B------:R-:W2:Y:S01]  /*0220*/  @!P4 LDG.E.64 R12, desc[UR4][R6.64] ;  /* 0x00000004060cc981 */ /* 0x000ea2000c1e1b00 */
[----:B---3--:R-:W-:Y:S01]  /*0230*/  IMAD.WIDE R4, R9, 0x4, R4 ;  /* 0x0000000409047825 */ /* 0x008fe200078e0204 */
[----:B------:R-:W-:-:S06]  /*0240*/  CS2R R8, SRZ ;  /* 0x0000000000087805 */ /* 0x000fcc000001ff00 */
[----:B------:R-:W3:Y:S01]  /*0250*/  @!P4 LDG.E.64 R8, desc[UR4][R4.64] ;  /* 0x000000040408c981 */ /* 0x000ee2000c1e1b00 */
[C---:B--2---:R-:W-:Y:S02]  /*0260*/  FSETP.GT.AND P3, PT, R15.reuse, -R12, PT ;  /* 0x8000000c0f00720b */ /* 0x044fe40003f64000 */
[C---:B----4-:R-:W-:Y:S01]  /*0270*/  FSETP.GT.AND P2, PT, R0.reuse, -R13, PT ;  /* 0x8000000d0000720b */ /* 0x050fe20003f44000 */
[C---:B------:R-:W-:Y:S01]  /*0280*/  FADD R12, R15.reuse, R12 ;  /* 0x0000000c0f0c7221 */ /* 0x040fe20000000000 */
[C---:B------:R-:W-:Y:S01]  /*0290*/  FADD R13, R0.reuse, R13 ;  /* 0x0000000d000d7221 */ /* 0x040fe20000000000 */
[----:B---3--:R-:W-:Y:S02]  /*02a0*/  FSETP.GT.AND P1, PT, R15, -R8, PT ;  /* 0x800000080f00720b */ /* 0x008fe40003f24000 */
[----:B------:R-:W-:-:S06]  /*02b0*/  FSETP.GT.AND P0, PT, R0, -R9, PT ;  /* 0x800000090000720b */ /* 0x000fcc0003f04000 */
[----:B------:R-:W-:Y:S02]  /*02c0*/  @!P3 FMUL R12, R12, 0.10000000149011611938 ;  /* 0x3dcccccd0c0cb820 */ /* 0x000fe40000400000 */
[----:B------:R-:W-:Y:S01]  /*02d0*/  @!P2 FMUL R13, R13, 0.10000000149011611938 ;  /* 0x3dcccccd0d0da820 */ /* 0x000fe20000400000 */
[----:B------:R-:W-:Y:S01]  /*02e0*/  FADD R8, R8, R15 ;  /* 0x0000000f08087221 */ /* 0x000fe20000000000 */
[----:B------:R-:W-:-:S03]  /*02f0*/  FADD R9, R9, R0 ;  /* 0x0000000009097221 */ /* 0x000fc60000000000 */
[----:B------:R1:W-:Y:S01]  /*0300*/  @!P4 STG.E.64 desc[UR4][R6.64], R12 ;  /* 0x0000000c0600c986 */ /* 0x0003e2000c101b04 */
[----:B------:R-:W-:Y:S01]  /*0310*/  @!P1 FMUL R8, R8, 0.10000000149011611938 ;  /* 0x3dcccccd08089820 */ /* 0x000fe20000400000 */
[----:B------:R-:W-:Y:S01]  /*0320*/  @!P0 FMUL R9, R9, 0.10000000149011611938 ;  /* 0x3dcccccd09098820 */ /* 0x000fe20000400000 */
[----:B------:R-:W-:Y:S06]  /*0330*/  @P4 EXIT ;  /* 0x000000000000494d */ /* 0x000fec0003800000 */
[----:B------:R-:W-:Y:S01]  /*0340*/  STG.E.64 desc[UR4][R4.64], R8 ;  /* 0x0000000804007986 */ /* 0x000fe2000c101b04 */
[----:B------:R-:W-:Y:S05]  /*0350*/  EXIT ;  /* 0x000000000000794d */ /* 0x000fea0003800000 */
.L_x_0:
[----:B------:R-:W-:-:S00]  /*0360*/  BRA `(.L_x_0) ;  /* 0xfffffffc00fc7947 */ /* 0x000fc0000383ffff */
[----:B------:R-:W-:-:S00]  /*0370*/  NOP ;  /* 0x0000000000007918 */ /* 0x000fc00000000000 */
        /* <DEDUP_REMOVED lines=8> */
.L_x_1:


//--------------------- .nv.constant0.triton_poi_fused_convolution_leaky_relu_39 --------------------------
	.section	.nv.constant0.triton_poi_fused_convolution_leaky_relu_39,"a",@progbits
	.sectionflags	@""
	.align	4
.nv.constant0.triton_poi_fused_convolution_leaky_relu_39:
	.zero		556
